	.headerflags	@"EF_CUDA_TEXMODE_UNIFIED EF_CUDA_64BIT_ADDRESS EF_CUDA_ACCELERATORS EF_CUDA_SM90 EF_CUDA_VIRTUAL_SM(EF_CUDA_SM90)"
	.elftype	@"ET_EXEC"


//--------------------- .nv.info                  --------------------------
	.section	.nv.info,"",@"SHT_CUDA_INFO"
	.align	4


	//----- nvinfo : EIATTR_REGCOUNT
	.align		4
        /*0000*/ 	.byte	0x04, 0x2f
        /*0002*/ 	.short	(.L_1 - .L_0)
	.align		4
.L_0:
        /*0004*/ 	.word	index@(triton_poi_fused_add_reflection_pad2d_12)
        /*0008*/ 	.word	0x0000000c


	//----- nvinfo : EIATTR_MIN_STACK_SIZE
	.align		4
.L_1:
        /*000c*/ 	.byte	0x04, 0x12
        /*000e*/ 	.short	(.L_3 - .L_2)
	.align		4
.L_2:
        /*0010*/ 	.word	index@(triton_poi_fused_add_reflection_pad2d_12)
        /*0014*/ 	.word	0x00000000


	//----- nvinfo : EIATTR_FRAME_SIZE
	.align		4
.L_3:
        /*0018*/ 	.byte	0x04, 0x11
        /*001a*/ 	.short	(.L_5 - .L_4)
	.align		4
.L_4:
        /*001c*/ 	.word	index@(triton_poi_fused_add_reflection_pad2d_12)
        /*0020*/ 	.word	0x00000000


	//----- nvinfo : EIATTR_MIN_STACK_SIZE
	.align		4
.L_5:
        /*0024*/ 	.byte	0x04, 0x12
        /*0026*/ 	.short	(.L_7 - .L_6)
	.align		4
.L_6:
        /*0028*/ 	.word	index@(triton_poi_fused_add_reflection_pad2d_12)
        /*002c*/ 	.word	0x00000000
.L_7:


//--------------------- .nv.info.triton_poi_fused_add_reflection_pad2d_12 --------------------------
	.section	.nv.info.triton_poi_fused_add_reflection_pad2d_12,"",@"SHT_CUDA_INFO"
	.sectionflags	@""
	.align	4


	//----- nvinfo : EIATTR_CUDA_API_VERSION
	.align		4
        /*0000*/ 	.byte	0x04, 0x37
        /*0002*/ 	.short	(.L_9 - .L_8)
.L_8:
        /*0004*/ 	.word	0x0000007c


	//----- nvinfo : EIATTR_KPARAM_INFO
	.align		4
.L_9:
        /*0008*/ 	.byte	0x04, 0x17
        /*000a*/ 	.short	(.L_11 - .L_10)
.L_10:
        /*000c*/ 	.word	0x00000000
        /*0010*/ 	.short	0x0003
        /*0012*/ 	.short	0x0018
        /*0014*/ 	.byte	0x00, 0xf0, 0x11, 0x00


	//----- nvinfo : EIATTR_KPARAM_INFO
	.align		4
.L_11:
        /*0018*/ 	.byte	0x04, 0x17
        /*001a*/ 	.short	(.L_13 - .L_12)
.L_12:
        /*001c*/ 	.word	0x00000000
        /*0020*/ 	.short	0x0002
        /*0022*/ 	.short	0x0010
        /*0024*/ 	.byte	0x00, 0xf4, 0x21, 0x00


	//----- nvinfo : EIATTR_KPARAM_INFO
	.align		4
.L_13:
        /*0028*/ 	.byte	0x04, 0x17
        /*002a*/ 	.short	(.L_15 - .L_14)
.L_14:
        /*002c*/ 	.word	0x00000000
        /*0030*/ 	.short	0x0001
        /*0032*/ 	.short	0x0008
        /*0034*/ 	.byte	0x00, 0xf4, 0x21, 0x00


	//----- nvinfo : EIATTR_KPARAM_INFO
	.align		4
.L_15:
        /*0038*/ 	.byte	0x04, 0x17
        /*003a*/ 	.short	(.L_17 - .L_16)
.L_16:
        /*003c*/ 	.word	0x00000000
        /*0040*/ 	.short	0x0000
        /*0042*/ 	.short	0x0000
        /*0044*/ 	.byte	0x00, 0xf4, 0x21, 0x00


	//----- nvinfo : EIATTR_SPARSE_MMA_MASK
	.align		4
.L_17:
        /*0048*/ 	.byte	0x03, 0x50
        /*004a*/ 	.short	0x0000


	//----- nvinfo : EIATTR_MAXREG_COUNT
	.align		4
        /*004c*/ 	.byte	0x03, 0x1b
        /*004e*/ 	.short	0x00ff


	//----- nvinfo : EIATTR_EXIT_INSTR_OFFSETS
	.align		4
        /*0050*/ 	.byte	0x04, 0x1c
        /*0052*/ 	.short	(.L_19 - .L_18)


	//   ....[0]....
.L_18:
        /*0054*/ 	.word	0x00000270


	//   ....[1]....
        /*0058*/ 	.word	0x00000290


	//----- nvinfo : EIATTR_REQNTID
	.align		4
.L_19:
        /*005c*/ 	.byte	0x04, 0x10
        /*005e*/ 	.short	(.L_21 - .L_20)
.L_20:
        /*0060*/ 	.word	0x00000080
        /*0064*/ 	.word	0x00000001
        /*0068*/ 	.word	0x00000001


	//----- nvinfo : EIATTR_CBANK_PARAM_SIZE
	.align		4
.L_21:
        /*006c*/ 	.byte	0x03, 0x19
        /*006e*/ 	.short	0x001c


	//----- nvinfo : EIATTR_PARAM_CBANK
	.align		4
        /*0070*/ 	.byte	0x04, 0x0a
        /*0072*/ 	.short	(.L_23 - .L_22)
	.align		4
.L_22:
        /*0074*/ 	.word	index@(.nv.constant0.triton_poi_fused_add_reflection_pad2d_12)
        /*0078*/ 	.short	0x0210
        /*007a*/ 	.short	0x001c


	//----- nvinfo : EIATTR_SW_WAR
	.align		4
.L_23:
        /*007c*/ 	.byte	0x04, 0x36
        /*007e*/ 	.short	(.L_25 - .L_24)
.L_24:
        /*0080*/ 	.word	0x00000008
.L_25:


//--------------------- .nv.callgraph             --------------------------
	.section	.nv.callgraph,"",@"SHT_CUDA_CALLGRAPH"
	.align	4
	.sectionentsize	8
	.align		4
        /*0000*/ 	.word	0x00000000
	.align		4
        /*0004*/ 	.word	0xffffffff
	.align		4
        /*0008*/ 	.word	0x00000000
	.align		4
        /*000c*/ 	.word	0xfffffffe
	.align		4
        /*0010*/ 	.word	0x00000000
	.align		4
        /*0014*/ 	.word	0xfffffffd
	.align		4
        /*0018*/ 	.word	0x00000000
	.align		4
        /*001c*/ 	.word	0xfffffffc


//--------------------- .text.triton_poi_fused_add_reflection_pad2d_12 --------------------------
	.section	.text.triton_poi_fused_add_reflection_pad2d_12,"ax",@progbits
	.align	128
        .global         triton_poi_fused_add_reflection_pad2d_12
        .type           triton_poi_fused_add_reflection_pad2d_12,@function
        .size           triton_poi_fused_add_reflection_pad2d_12,(.L_x_1 - triton_poi_fused_add_reflection_pad2d_12)
        .other          triton_poi_fused_add_reflection_pad2d_12,@"STO_CUDA_ENTRY STV_DEFAULT"
triton_poi_fused_add_reflection_pad2d_12:
.text.triton_poi_fused_add_reflection_pad2d_12:
[----:B------:R-:W0:Y:S02]  /*0000*/  LDC R1, c[0x0][0x28] ;  /* 0x00000a00ff017b82 */ /* 0x000e240000000800 */
[----:B------:R-:W1:Y:S01]  /*0010*/  S2R R0, SR_TID.X ;  /* 0x0000000000007919 */ /* 0x000e620000002100 */
[----:B------:R-:W-:Y:S01]  /*0020*/  ULDC.64 UR4, c[0x0][0x208] ;  /* 0x0000820000047ab9 */ /* 0x000fe20000000a00 */
[----:B------:R-:W2:Y:S01]  /*0030*/  S2R R3, SR_CTAID.X ;  /* 0x0000000000037919 */ /* 0x000ea20000002500 */
[----:B-1----:R-:W-:-:S05]  /*0040*/  LOP3.LUT R0, R0, 0x7f, RZ, 0xc0, !PT ;  /* 0x0000007f00007812 */ /* 0x002fca00078ec0ff */
[----:B--2---:R-:W-:-:S04]  /*0050*/  IMAD R0, R3, 0x80, R0 ;  /* 0x0000008003007824 */ /* 0x004fc800078e0200 */
[C---:B------:R-:W-:Y:S01]  /*0060*/  IMAD.HI R2, R0.reuse, 0x6bca1af3, RZ ;  /* 0x6bca1af300027827 */ /* 0x040fe200078e02ff */
[----:B------:R-:W-:-:S03]  /*0070*/  ISETP.GE.AND P0, PT, R0, 0x5a40, PT ;  /* 0x00005a400000780c */ /* 0x000fc60003f06270 */
[----:B------:R-:W-:Y:S01]  /*0080*/  IMAD.HI R6, R0, 0x5ac5242b, RZ ;  /* 0x5ac5242b00067827 */ /* 0x000fe200078e02ff */
[----:B------:R-:W-:-:S04]  /*0090*/  SHF.R.U32.HI R3, RZ, 0x1f, R2 ;  /* 0x0000001fff037819 */ /* 0x000fc80000011602 */
[----:B------:R-:W-:-:S05]  /*00a0*/  LEA.HI.SX32 R3, R2, R3, 0x1c ;  /* 0x0000000302037211 */ /* 0x000fca00078fe2ff */
[----:B------:R-:W-:-:S05]  /*00b0*/  IMAD.HI R2, R3, 0x6bca1af3, RZ ;  /* 0x6bca1af303027827 */ /* 0x000fca00078e02ff */
[----:B------:R-:W-:-:S04]  /*00c0*/  SHF.R.U32.HI R5, RZ, 0x1f, R2 ;  /* 0x0000001fff057819 */ /* 0x000fc80000011602 */
[----:B------:R-:W-:Y:S01]  /*00d0*/  LEA.HI.SX32 R4, R2, R5, 0x1c ;  /* 0x0000000502047211 */ /* 0x000fe200078fe2ff */
[----:B------:R-:W-:-:S04]  /*00e0*/  IMAD R2, R3, -0x26, R0 ;  /* 0xffffffda03027824 */ /* 0x000fc800078e0200 */
[----:B------:R-:W-:Y:S02]  /*00f0*/  IMAD R4, R4, -0x26, R3 ;  /* 0xffffffda04047824 */ /* 0x000fe400078e0203 */
[----:B------:R-:W-:Y:S02]  /*0100*/  VIADD R2, R2, 0xfffffffd ;  /* 0xfffffffd02027836 */ /* 0x000fe40000000000 */
[----:B------:R-:W-:-:S03]  /*0110*/  VIADD R4, R4, 0xfffffffd ;  /* 0xfffffffd04047836 */ /* 0x000fc60000000000 */
[----:B------:R-:W-:Y:S02]  /*0120*/  IABS R7, R2 ;  /* 0x0000000200077213 */ /* 0x000fe40000000000 */
[----:B------:R-:W-:Y:S01]  /*0130*/  IABS R8, R4 ;  /* 0x0000000400087213 */ /* 0x000fe20000000000 */
[----:B------:R-:W1:Y:S01]  /*0140*/  LDC.64 R2, c[0x0][0x218] ;  /* 0x00008600ff027b82 */ /* 0x000e620000000a00 */
[----:B------:R-:W-:-:S03]  /*0150*/  IADD3 R7, R7, -0x1f, RZ ;  /* 0xffffffe107077810 */ /* 0x000fc60007ffe0ff */
[----:B------:R-:W-:Y:S01]  /*0160*/  VIADD R8, R8, 0xffffffe1 ;  /* 0xffffffe108087836 */ /* 0x000fe20000000000 */
[----:B------:R-:W-:Y:S02]  /*0170*/  IABS R9, R7 ;  /* 0x0000000700097213 */ /* 0x000fe40000000000 */
[----:B------:R-:W-:Y:S01]  /*0180*/  SHF.R.U32.HI R7, RZ, 0x1f, R6 ;  /* 0x0000001fff077819 */ /* 0x000fe20000011606 */
[----:B------:R-:W2:Y:S01]  /*0190*/  LDC.64 R4, c[0x0][0x210] ;  /* 0x00008400ff047b82 */ /* 0x000ea20000000a00 */
[----:B------:R-:W-:Y:S02]  /*01a0*/  IABS R8, R8 ;  /* 0x0000000800087213 */ /* 0x000fe40000000000 */
[----:B------:R-:W-:-:S03]  /*01b0*/  LEA.HI R7, R6, R7, RZ, 0x17 ;  /* 0x0000000706077211 */ /* 0x000fc600078fb8ff */
[----:B------:R-:W-:Y:S01]  /*01c0*/  IMAD R6, R8, 0x20, R9 ;  /* 0x0000002008067824 */ /* 0x000fe200078e0209 */
[----:B------:R-:W-:Y:S02]  /*01d0*/  LEA R7, R7, 0x3ff, 0xa ;  /* 0x000003ff07077811 */ /* 0x000fe400078e50ff */
[----:B------:R-:W-:Y:S02]  /*01e0*/  CS2R R8, SRZ ;  /* 0x0000000000087805 */ /* 0x000fe4000001ff00 */
[----:B------:R-:W-:-:S05]  /*01f0*/  IADD3 R7, R7, -R6, RZ ;  /* 0x8000000607077210 */ /* 0x000fca0007ffe0ff */
[----:B-1----:R-:W-:-:S05]  /*0200*/  IMAD.WIDE R2, R7, 0x4, R2 ;  /* 0x0000000407027825 */ /* 0x002fca00078e0202 */
[----:B------:R-:W3:Y:S01]  /*0210*/  @!P0 LDG.E.EL R9, desc[UR4][R2.64] ;  /* 0x0000000402098981 */ /* 0x000ee2000c2e1900 */
[----:B--2---:R-:W-:Y:S02]  /*0220*/  IMAD.WIDE R4, R7, 0x4, R4 ;  /* 0x0000000407047825 */ /* 0x004fe400078e0204 */
[----:B------:R-:W1:Y:S03]  /*0230*/  LDC.64 R6, c[0x0][0x220] ;  /* 0x00008800ff067b82 */ /* 0x000e660000000a00 */
[----:B------:R-:W3:Y:S01]  /*0240*/  @!P0 LDG.E.EL R8, desc[UR4][R4.64] ;  /* 0x0000000404088981 */ /* 0x000ee2000c2e1900 */
[----:B-1----:R-:W-:-:S04]  /*0250*/  IMAD.WIDE R6, R0, 0x4, R6 ;  /* 0x0000000400067825 */ /* 0x002fc800078e0206 */
[----:B---3--:R-:W-:Y:S01]  /*0260*/  FADD R9, R9, R8 ;  /* 0x0000000809097221 */ /* 0x008fe20000000000 */
[----:B------:R-:W-:Y:S06]  /*0270*/  @P0 EXIT ;  /* 0x000000000000094d */ /* 0x000fec0003800000 */
[----:B------:R-:W-:Y:S01]  /*0280*/  STG.E desc[UR4][R6.64], R9 ;  /* 0x0000000906007986 */ /* 0x000fe2000c101904 */
[----:B------:R-:W-:Y:S05]  /*0290*/  EXIT ;  /* 0x000000000000794d */ /* 0x000fea0003800000 */
.L_x_0:
[----:B------:R-:W-:-:S00]  /*02a0*/  BRA `(.L_x_0) ;  /* 0xfffffffc00fc7947 */ /* 0x000fc0000383ffff */
[----:B------:R-:W-:-:S00]  /*02b0*/  NOP ;  /* 0x0000000000007918 */ /* 0x000fc00000000000 */
        /* <DEDUP_REMOVED lines=12> */
.L_x_1:


//--------------------- .nv.constant0.triton_poi_fused_add_reflection_pad2d_12 --------------------------
	.section	.nv.constant0.triton_poi_fused_add_reflection_pad2d_12,"a",@progbits
	.sectionflags	@""
	.align	4
.nv.constant0.triton_poi_fused_add_reflection_pad2d_12:
	.zero		556
